	.headerflags	@"EF_CUDA_TEXMODE_UNIFIED EF_CUDA_64BIT_ADDRESS EF_CUDA_ACCELERATORS EF_CUDA_SM90 EF_CUDA_VIRTUAL_SM(EF_CUDA_SM90)"
	.elftype	@"ET_EXEC"


//--------------------- .nv.info                  --------------------------
	.section	.nv.info,"",@"SHT_CUDA_INFO"
	.align	4


	//----- nvinfo : EIATTR_REGCOUNT
	.align		4
        /*0000*/ 	.byte	0x04, 0x2f
        /*0002*/ 	.short	(.L_1 - .L_0)
	.align		4
.L_0:
        /*0004*/ 	.word	index@(triton_poi_fused_cat_max_pool2d_with_indices_1)
        /*0008*/ 	.word	0x00000019


	//----- nvinfo : EIATTR_MIN_STACK_SIZE
	.align		4
.L_1:
        /*000c*/ 	.byte	0x04, 0x12
        /*000e*/ 	.short	(.L_3 - .L_2)
	.align		4
.L_2:
        /*0010*/ 	.word	index@(triton_poi_fused_cat_max_pool2d_with_indices_1)
        /*0014*/ 	.word	0x00000000


	//----- nvinfo : EIATTR_FRAME_SIZE
	.align		4
.L_3:
        /*0018*/ 	.byte	0x04, 0x11
        /*001a*/ 	.short	(.L_5 - .L_4)
	.align		4
.L_4:
        /*001c*/ 	.word	index@(triton_poi_fused_cat_max_pool2d_with_indices_1)
        /*0020*/ 	.word	0x00000000


	//----- nvinfo : EIATTR_MIN_STACK_SIZE
	.align		4
.L_5:
        /*0024*/ 	.byte	0x04, 0x12
        /*0026*/ 	.short	(.L_7 - .L_6)
	.align		4
.L_6:
        /*0028*/ 	.word	index@(triton_poi_fused_cat_max_pool2d_with_indices_1)
        /*002c*/ 	.word	0x00000000
.L_7:


//--------------------- .nv.info.triton_poi_fused_cat_max_pool2d_with_indices_1 --------------------------
	.section	.nv.info.triton_poi_fused_cat_max_pool2d_with_indices_1,"",@"SHT_CUDA_INFO"
	.sectionflags	@""
	.align	4


	//----- nvinfo : EIATTR_CUDA_API_VERSION
	.align		4
        /*0000*/ 	.byte	0x04, 0x37
        /*0002*/ 	.short	(.L_9 - .L_8)
.L_8:
        /*0004*/ 	.word	0x0000007c


	//----- nvinfo : EIATTR_KPARAM_INFO
	.align		4
.L_9:
        /*0008*/ 	.byte	0x04, 0x17
        /*000a*/ 	.short	(.L_11 - .L_10)
.L_10:
        /*000c*/ 	.word	0x00000000
        /*0010*/ 	.short	0x0004
        /*0012*/ 	.short	0x0020
        /*0014*/ 	.byte	0x00, 0xf0, 0x11, 0x00


	//----- nvinfo : EIATTR_KPARAM_INFO
	.align		4
.L_11:
        /*0018*/ 	.byte	0x04, 0x17
        /*001a*/ 	.short	(.L_13 - .L_12)
.L_12:
        /*001c*/ 	.word	0x00000000
        /*0020*/ 	.short	0x0003
        /*0022*/ 	.short	0x0018
        /*0024*/ 	.byte	0x00, 0xf4, 0x21, 0x00


	//----- nvinfo : EIATTR_KPARAM_INFO
	.align		4
.L_13:
        /*0028*/ 	.byte	0x04, 0x17
        /*002a*/ 	.short	(.L_15 - .L_14)
.L_14:
        /*002c*/ 	.word	0x00000000
        /*0030*/ 	.short	0x0002
        /*0032*/ 	.short	0x0010
        /*0034*/ 	.byte	0x00, 0xf4, 0x21, 0x00


	//----- nvinfo : EIATTR_KPARAM_INFO
	.align		4
.L_15:
        /*0038*/ 	.byte	0x04, 0x17
        /*003a*/ 	.short	(.L_17 - .L_16)
.L_16:
        /*003c*/ 	.word	0x00000000
        /*0040*/ 	.short	0x0001
        /*0042*/ 	.short	0x0008
        /*0044*/ 	.byte	0x00, 0xf4, 0x21, 0x00


	//----- nvinfo : EIATTR_KPARAM_INFO
	.align		4
.L_17:
        /*0048*/ 	.byte	0x04, 0x17
        /*004a*/ 	.short	(.L_19 - .L_18)
.L_18:
        /*004c*/ 	.word	0x00000000
        /*0050*/ 	.short	0x0000
        /*0052*/ 	.short	0x0000
        /*0054*/ 	.byte	0x00, 0xf4, 0x21, 0x00


	//----- nvinfo : EIATTR_SPARSE_MMA_MASK
	.align		4
.L_19:
        /*0058*/ 	.byte	0x03, 0x50
        /*005a*/ 	.short	0x0000


	//----- nvinfo : EIATTR_MAXREG_COUNT
	.align		4
        /*005c*/ 	.byte	0x03, 0x1b
        /*005e*/ 	.short	0x00ff


	//----- nvinfo : EIATTR_EXIT_INSTR_OFFSETS
	.align		4
        /*0060*/ 	.byte	0x04, 0x1c
        /*0062*/ 	.short	(.L_21 - .L_20)


	//   ....[0]....
.L_20:
        /*0064*/ 	.word	0x00001440


	//   ....[1]....
        /*0068*/ 	.word	0x00001460


	//----- nvinfo : EIATTR_REQNTID
	.align		4
.L_21:
        /*006c*/ 	.byte	0x04, 0x10
        /*006e*/ 	.short	(.L_23 - .L_22)
.L_22:
        /*0070*/ 	.word	0x00000080
        /*0074*/ 	.word	0x00000001
        /*0078*/ 	.word	0x00000001


	//----- nvinfo : EIATTR_CBANK_PARAM_SIZE
	.align		4
.L_23:
        /*007c*/ 	.byte	0x03, 0x19
        /*007e*/ 	.short	0x0024


	//----- nvinfo : EIATTR_PARAM_CBANK
	.align		4
        /*0080*/ 	.byte	0x04, 0x0a
        /*0082*/ 	.short	(.L_25 - .L_24)
	.align		4
.L_24:
        /*0084*/ 	.word	index@(.nv.constant0.triton_poi_fused_cat_max_pool2d_with_indices_1)
        /*0088*/ 	.short	0x0210
        /*008a*/ 	.short	0x0024


	//----- nvinfo : EIATTR_SW_WAR
	.align		4
.L_25:
        /*008c*/ 	.byte	0x04, 0x36
        /*008e*/ 	.short	(.L_27 - .L_26)
.L_26:
        /*0090*/ 	.word	0x00000008
.L_27:


//--------------------- .nv.callgraph             --------------------------
	.section	.nv.callgraph,"",@"SHT_CUDA_CALLGRAPH"
	.align	4
	.sectionentsize	8
	.align		4
        /*0000*/ 	.word	0x00000000
	.align		4
        /*0004*/ 	.word	0xffffffff
	.align		4
        /*0008*/ 	.word	0x00000000
	.align		4
        /*000c*/ 	.word	0xfffffffe
	.align		4
        /*0010*/ 	.word	0x00000000
	.align		4
        /*0014*/ 	.word	0xfffffffd
	.align		4
        /*0018*/ 	.word	0x00000000
	.align		4
        /*001c*/ 	.word	0xfffffffc


//--------------------- .text.triton_poi_fused_cat_max_pool2d_with_indices_1 --------------------------
	.section	.text.triton_poi_fused_cat_max_pool2d_with_indices_1,"ax",@progbits
	.align	128
        .global         triton_poi_fused_cat_max_pool2d_with_indices_1
        .type           triton_poi_fused_cat_max_pool2d_with_indices_1,@function
        .size           triton_poi_fused_cat_max_pool2d_with_indices_1,(.L_x_1 - triton_poi_fused_cat_max_pool2d_with_indices_1)
        .other          triton_poi_fused_cat_max_pool2d_with_indices_1,@"STO_CUDA_ENTRY STV_DEFAULT"
triton_poi_fused_cat_max_pool2d_with_indices_1:
.text.triton_poi_fused_cat_max_pool2d_with_indices_1:
[----:B------:R-:W0:Y:S02]  /*0000*/  LDC R1, c[0x0][0x28] ;  /* 0x00000a00ff017b82 */ /* 0x000e240000000800 */
[----:B------:R-:W1:Y:S01]  /*0010*/  S2R R7, SR_TID.X ;  /* 0x0000000000077919 */ /* 0x000e620000002100 */
[----:B------:R-:W-:Y:S01]  /*0020*/  IMAD.MOV.U32 R6, RZ, RZ, RZ ;  /* 0x000000ffff067224 */ /* 0x000fe200078e00ff */
[----:B------:R-:W-:Y:S01]  /*0030*/  CS2R R14, SRZ ;  /* 0x00000000000e7805 */ /* 0x000fe2000001ff00 */
[----:B------:R-:W-:Y:S01]  /*0040*/  ULDC.64 UR4, c[0x0][0x208] ;  /* 0x0000820000047ab9 */ /* 0x000fe20000000a00 */
[----:B------:R-:W2:Y:S01]  /*0050*/  S2R R0, SR_CTAID.X ;  /* 0x0000000000007919 */ /* 0x000ea20000002500 */
[----:B------:R-:W-:Y:S01]  /*0060*/  CS2R R18, SRZ ;  /* 0x0000000000127805 */ /* 0x000fe2000001ff00 */
[----:B------:R-:W-:Y:S01]  /*0070*/  ULDC.64 UR6, c[0x0][0x220] ;  /* 0x0000880000067ab9 */ /* 0x000fe20000000a00 */
[----:B-1----:R-:W-:Y:S02]  /*0080*/  LOP3.LUT R7, R7, 0x7f, RZ, 0xc0, !PT ;  /* 0x0000007f07077812 */ /* 0x002fe400078ec0ff */
[----:B--2---:R-:W-:-:S03]  /*0090*/  SHF.R.S32.HI R2, RZ, 0x18, R0 ;  /* 0x00000018ff027819 */ /* 0x004fc60000011400 */
[----:B------:R-:W-:Y:S01]  /*00a0*/  IMAD R7, R0, 0x80, R7 ;  /* 0x0000008000077824 */ /* 0x000fe200078e0207 */
[----:B------:R-:W-:-:S03]  /*00b0*/  SGXT R0, R2, 0x1 ;  /* 0x000000010200781a */ /* 0x000fc60000000200 */
[C---:B------:R-:W-:Y:S01]  /*00c0*/  VIADD R11, R7.reuse, 0xfffffff6 ;  /* 0xfffffff6070b7836 */ /* 0x040fe20000000000 */
[----:B------:R-:W1:Y:S01]  /*00d0*/  LDC.64 R2, c[0x0][0x210] ;  /* 0x00008400ff027b82 */ /* 0x000e620000000a00 */
[----:B------:R-:W-:Y:S01]  /*00e0*/  VIADD R13, R7, 0xfffffff7 ;  /* 0xfffffff7070d7836 */ /* 0x000fe20000000000 */
[----:B------:R-:W-:-:S04]  /*00f0*/  LEA.HI R0, R0, R7, RZ, 0x2 ;  /* 0x0000000700007211 */ /* 0x000fc800078f10ff */
[----:B------:R-:W-:Y:S02]  /*0100*/  SHF.R.S32.HI R9, RZ, 0x2, R0 ;  /* 0x00000002ff097819 */ /* 0x000fe40000011400 */
[----:B------:R-:W-:Y:S02]  /*0110*/  LOP3.LUT R8, R0, 0xfffffffc, RZ, 0xc0, !PT ;  /* 0xfffffffc00087812 */ /* 0x000fe400078ec0ff */
[----:B------:R-:W-:-:S03]  /*0120*/  LEA.HI R4, R9, R9, RZ, 0x2 ;  /* 0x0000000909047211 */ /* 0x000fc600078f10ff */
[----:B------:R-:W-:Y:S01]  /*0130*/  IMAD.IADD R8, R7, 0x1, -R8 ;  /* 0x0000000107087824 */ /* 0x000fe200078e0a08 */
[----:B------:R-:W-:-:S03]  /*0140*/  LOP3.LUT R4, R4, 0xfffffffc, RZ, 0xc0, !PT ;  /* 0xfffffffc04047812 */ /* 0x000fc600078ec0ff */
[----:B------:R-:W-:Y:S02]  /*0150*/  VIADD R0, R8, 0x2 ;  /* 0x0000000208007836 */ /* 0x000fe40000000000 */
[----:B------:R-:W-:-:S05]  /*0160*/  IMAD.IADD R9, R9, 0x1, -R4 ;  /* 0x0000000109097824 */ /* 0x000fca00078e0a04 */
[----:B------:R-:W-:Y:S01]  /*0170*/  ISETP.GT.AND P0, PT, R9, 0x1, PT ;  /* 0x000000010900780c */ /* 0x000fe20003f04270 */
[----:B-1----:R-:W-:-:S03]  /*0180*/  IMAD.WIDE R10, R11, 0x4, R2 ;  /* 0x000000040b0a7825 */ /* 0x002fc600078e0202 */
[C---:B------:R-:W-:Y:S01]  /*0190*/  ISETP.GT.AND P1, PT, R8.reuse, 0x1, P0 ;  /* 0x000000010800780c */ /* 0x040fe20000724270 */
[----:B------:R-:W-:Y:S01]  /*01a0*/  IMAD.WIDE R12, R13, 0x4, R2 ;  /* 0x000000040d0c7825 */ /* 0x000fe200078e0202 */
[----:B------:R-:W-:Y:S02]  /*01b0*/  ISETP.GT.AND P3, PT, R8, RZ, P0 ;  /* 0x000000ff0800720c */ /* 0x000fe40000764270 */
[C---:B------:R-:W-:Y:S02]  /*01c0*/  ISETP.LT.AND P2, PT, R7.reuse, 0x80, P1 ;  /* 0x000000800700780c */ /* 0x040fe40000f41270 */
[----:B------:R-:W-:Y:S02]  /*01d0*/  ISETP.LT.AND P4, PT, R7, 0x80, P3 ;  /* 0x000000800700780c */ /* 0x000fe40001f81270 */
[----:B------:R-:W-:-:S04]  /*01e0*/  ISETP.GE.U32.AND P3, PT, R0, 0x4, PT ;  /* 0x000000040000780c */ /* 0x000fc80003f66070 */
[----:B------:R-:W-:-:S05]  /*01f0*/  ISETP.GT.AND P1, PT, R9, 0x1, !P3 ;  /* 0x000000010900780c */ /* 0x000fca0005f24270 */
[----:B------:R-:W2:Y:S04]  /*0200*/  @P2 LDG.E R6, desc[UR4][R10.64] ;  /* 0x000000040a062981 */ /* 0x000ea8000c1e1900 */
[----:B------:R1:W3:Y:S01]  /*0210*/  @P4 LDG.E R14, desc[UR4][R12.64] ;  /* 0x000000040c0e4981 */ /* 0x0002e2000c1e1900 */
[C---:B------:R-:W-:Y:S01]  /*0220*/  ISETP.LT.AND P1, PT, R7.reuse, 0x80, P1 ;  /* 0x000000800700780c */ /* 0x040fe20000f21270 */
[----:B------:R-:W-:-:S04]  /*0230*/  VIADD R5, R7, 0xfffffffa ;  /* 0xfffffffa07057836 */ /* 0x000fc80000000000 */
[----:B------:R-:W-:-:S08]  /*0240*/  IMAD.WIDE R4, R5, 0x4, R2 ;  /* 0x0000000405047825 */ /* 0x000fd000078e0202 */
[----:B------:R-:W4:Y:S01]  /*0250*/  @P1 LDG.E R15, desc[UR4][R4.64] ;  /* 0x00000004040f1981 */ /* 0x000f22000c1e1900 */
[----:B------:R-:W-:Y:S01]  /*0260*/  ISETP.GT.AND P0, PT, R8, -0x1, P0 ;  /* 0xffffffff0800780c */ /* 0x000fe20000704270 */
[C---:B-1----:R-:W-:Y:S02]  /*0270*/  VIADD R13, R7.reuse, 0xfffffff8 ;  /* 0xfffffff8070d7836 */ /* 0x042fe40000000000 */
[----:B------:R-:W-:Y:S01]  /*0280*/  IMAD.MOV.U32 R11, RZ, RZ, RZ ;  /* 0x000000ffff0b7224 */ /* 0x000fe200078e00ff */
[----:B------:R-:W-:Y:S01]  /*0290*/  ISETP.LT.AND P0, PT, R7, 0x80, P0 ;  /* 0x000000800700780c */ /* 0x000fe20000701270 */
[----:B------:R-:W-:-:S12]  /*02a0*/  IMAD.WIDE R12, R13, 0x4, R2 ;  /* 0x000000040d0c7825 */ /* 0x000fd800078e0202 */
[----:B------:R-:W5:Y:S01]  /*02b0*/  @P0 LDG.E R11, desc[UR4][R12.64] ;  /* 0x000000040c0b0981 */ /* 0x000f62000c1e1900 */
[----:B--2---:R-:W-:Y:S01]  /*02c0*/  SEL R17, R6, 0xff800000, P2 ;  /* 0xff80000006117807 */ /* 0x004fe20001000000 */
[----:B------:R-:W-:Y:S01]  /*02d0*/  VIADD R6, R8, 0x1 ;  /* 0x0000000108067836 */ /* 0x000fe20000000000 */
[----:B---3--:R-:W-:-:S04]  /*02e0*/  SEL R16, R14, 0xff800000, P4 ;  /* 0xff8000000e107807 */ /* 0x008fc80002000000 */
[----:B------:R-:W-:Y:S02]  /*02f0*/  ISETP.GE.U32.AND P5, PT, R6, 0x4, PT ;  /* 0x000000040600780c */ /* 0x000fe40003fa6070 */
[C---:B------:R-:W-:Y:S02]  /*0300*/  FSETP.GT.AND P4, PT, R16.reuse, R17, PT ;  /* 0x000000111000720b */ /* 0x040fe40003f84000 */
[----:B------:R-:W-:Y:S02]  /*0310*/  FSETP.NAN.AND P2, PT, R16, R16, PT ;  /* 0x000000101000720b */ /* 0x000fe40003f48000 */
[----:B----4-:R-:W-:Y:S01]  /*0320*/  SEL R10, R15, 0xff800000, P1 ;  /* 0xff8000000f0a7807 */ /* 0x010fe20000800000 */
[----:B------:R-:W-:Y:S01]  /*0330*/  VIADD R15, R7, 0xfffffff9 ;  /* 0xfffffff9070f7836 */ /* 0x000fe20000000000 */
[----:B------:R-:W-:-:S07]  /*0340*/  ISETP.GT.AND P1, PT, R9, 0x1, !P5 ;  /* 0x000000010900780c */ /* 0x000fce0006f24270 */
[----:B------:R-:W-:Y:S02]  /*0350*/  @!P4 FSEL R16, R16, R17, P2 ;  /* 0x000000111010c208 */ /* 0x000fe40001000000 */
[----:B------:R-:W-:Y:S02]  /*0360*/  ISETP.GT.AND P2, PT, R9, RZ, PT ;  /* 0x000000ff0900720c */ /* 0x000fe40003f44270 */
[----:B------:R-:W-:Y:S02]  /*0370*/  ISETP.LT.AND P1, PT, R7, 0x80, P1 ;  /* 0x000000800700780c */ /* 0x000fe40000f21270 */
[----:B------:R-:W-:-:S04]  /*0380*/  ISETP.GT.AND P6, PT, R8, 0x1, P2 ;  /* 0x000000010800780c */ /* 0x000fc800017c4270 */
[----:B------:R-:W-:Y:S01]  /*0390*/  ISETP.LT.AND P6, PT, R7, 0x80, P6 ;  /* 0x000000800700780c */ /* 0x000fe200037c1270 */
[----:B------:R-:W-:-:S06]  /*03a0*/  IMAD.WIDE R14, R15, 0x4, R2 ;  /* 0x000000040f0e7825 */ /* 0x000fcc00078e0202 */
[----:B------:R1:W2:Y:S06]  /*03b0*/  @P1 LDG.E R18, desc[UR4][R14.64] ;  /* 0x000000040e121981 */ /* 0x0002ac000c1e1900 */
[----:B------:R3:W4:Y:S01]  /*03c0*/  @P6 LDG.E R19, desc[UR4][R4.64] ;  /* 0x0000000404136981 */ /* 0x000722000c1e1900 */
[----:B-----5:R-:W-:-:S04]  /*03d0*/  SEL R17, R11, 0xff800000, P0 ;  /* 0xff8000000b117807 */ /* 0x020fc80000000000 */
[----:B------:R-:W-:Y:S01]  /*03e0*/  FSETP.NAN.AND P0, PT, R17, R17, PT ;  /* 0x000000111100720b */ /* 0x000fe20003f08000 */
[----:B-1----:R-:W-:Y:S01]  /*03f0*/  VIADD R15, R7, 0xfffffffd ;  /* 0xfffffffd070f7836 */ /* 0x002fe20000000000 */
[----:B---3--:R-:W-:-:S03]  /*0400*/  CS2R R4, SRZ ;  /* 0x0000000000047805 */ /* 0x008fc6000001ff00 */
[----:B------:R-:W-:Y:S01]  /*0410*/  IMAD.WIDE R14, R15, 0x4, R2 ;  /* 0x000000040f0e7825 */ /* 0x000fe200078e0202 */
[----:B--2---:R-:W-:Y:S02]  /*0420*/  SEL R18, R18, 0xff800000, P1 ;  /* 0xff80000012127807 */ /* 0x004fe40000800000 */
[----:B------:R-:W-:Y:S02]  /*0430*/  FSETP.GEU.AND P1, PT, R16, R17, PT ;  /* 0x000000111000720b */ /* 0x000fe40003f2e000 */
[----:B----4-:R-:W-:Y:S02]  /*0440*/  SEL R11, R19, 0xff800000, P6 ;  /* 0xff800000130b7807 */ /* 0x010fe40003000000 */
[----:B------:R-:W-:Y:S02]  /*0450*/  FSETP.NAN.AND P6, PT, R18, R18, PT ;  /* 0x000000121200720b */ /* 0x000fe40003fc8000 */
[----:B------:R-:W-:-:S04]  /*0460*/  @!P0 FSEL R17, R17, R16, !P1 ;  /* 0x0000001011118208 */ /* 0x000fc80004800000 */
[----:B------:R-:W-:-:S07]  /*0470*/  FSETP.GEU.AND P0, PT, R17, R18, PT ;  /* 0x000000121100720b */ /* 0x000fce0003f0e000 */
[----:B------:R-:W-:Y:S02]  /*0480*/  @!P6 FSEL R18, R18, R17, !P0 ;  /* 0x000000111212e208 */ /* 0x000fe40004000000 */
[----:B------:R-:W-:-:S04]  /*0490*/  ISETP.GT.AND P6, PT, R9, RZ, !P5 ;  /* 0x000000ff0900720c */ /* 0x000fc80006fc4270 */
[----:B------:R-:W-:-:S13]  /*04a0*/  ISETP.LT.AND P6, PT, R7, 0x80, P6 ;  /* 0x000000800700780c */ /* 0x000fda00037c1270 */
[----:B------:R-:W2:Y:S01]  /*04b0*/  @P6 LDG.E R4, desc[UR4][R14.64] ;  /* 0x000000040e046981 */ /* 0x000ea2000c1e1900 */
[----:B------:R-:W-:Y:S02]  /*04c0*/  P2R R16, PR, RZ, 0x20 ;  /* 0x00000020ff107803 */ /* 0x000fe40000000000 */
[----:B------:R-:W-:Y:S01]  /*04d0*/  FSETP.GEU.AND P5, PT, R18, R10, PT ;  /* 0x0000000a1200720b */ /* 0x000fe20003fae000 */
[----:B------:R-:W-:-:S04]  /*04e0*/  VIADD R13, R7, 0xfffffffb ;  /* 0xfffffffb070d7836 */ /* 0x000fc80000000000 */
[----:B------:R-:W-:Y:S01]  /*04f0*/  IMAD.WIDE R12, R13, 0x4, R2 ;  /* 0x000000040d0c7825 */ /* 0x000fe200078e0202 */
[----:B--2---:R-:W-:Y:S02]  /*0500*/  SEL R4, R4, 0xff800000, P6 ;  /* 0xff80000004047807 */ /* 0x004fe40003000000 */
[----:B------:R-:W-:-:S13]  /*0510*/  FSETP.NAN.AND P6, PT, R10, R10, PT ;  /* 0x0000000a0a00720b */ /* 0x000fda0003fc8000 */
[----:B------:R-:W-:Y:S02]  /*0520*/  @!P6 FSEL R10, R10, R18, !P5 ;  /* 0x000000120a0ae208 */ /* 0x000fe40006800000 */
[----:B------:R-:W-:-:S04]  /*0530*/  ISETP.GT.AND P6, PT, R8, RZ, P2 ;  /* 0x000000ff0800720c */ /* 0x000fc800017c4270 */
[----:B------:R-:W-:-:S13]  /*0540*/  ISETP.LT.AND P6, PT, R7, 0x80, P6 ;  /* 0x000000800700780c */ /* 0x000fda00037c1270 */
[----:B------:R-:W2:Y:S01]  /*0550*/  @P6 LDG.E R5, desc[UR4][R12.64] ;  /* 0x000000040c056981 */ /* 0x000ea2000c1e1900 */
[----:B------:R-:W-:-:S04]  /*0560*/  ISETP.GT.AND P2, PT, R8, -0x1, P2 ;  /* 0xffffffff0800780c */ /* 0x000fc80001744270 */
[C---:B------:R-:W-:Y:S01]  /*0570*/  ISETP.LT.AND P2, PT, R7.reuse, 0x80, P2 ;  /* 0x000000800700780c */ /* 0x040fe20001741270 */
[----:B------:R-:W-:-:S04]  /*0580*/  VIADD R15, R7, 0xfffffffc ;  /* 0xfffffffc070f7836 */ /* 0x000fc80000000000 */
[----:B------:R-:W-:Y:S01]  /*0590*/  IMAD.WIDE R14, R15, 0x4, R2 ;  /* 0x000000040f0e7825 */ /* 0x000fe200078e0202 */
[----:B--2---:R-:W-:-:S03]  /*05a0*/  SEL R18, R5, 0xff800000, P6 ;  /* 0xff80000005127807 */ /* 0x004fc60003000000 */
[----:B------:R-:W-:-:S06]  /*05b0*/  IMAD.MOV.U32 R5, RZ, RZ, RZ ;  /* 0x000000ffff057224 */ /* 0x000fcc00078e00ff */
[----:B------:R-:W2:Y:S01]  /*05c0*/  @P2 LDG.E R5, desc[UR4][R14.64] ;  /* 0x000000040e052981 */ /* 0x000ea2000c1e1900 */
[-C--:B------:R-:W-:Y:S02]  /*05d0*/  FSETP.NAN.AND P6, PT, R11, R11.reuse, PT ;  /* 0x0000000b0b00720b */ /* 0x080fe40003fc8000 */
[----:B------:R-:W-:Y:S02]  /*05e0*/  P2R R19, PR, RZ, 0x20 ;  /* 0x00000020ff137803 */ /* 0x000fe40000000000 */
[----:B------:R-:W-:-:S09]  /*05f0*/  FSETP.GEU.AND P5, PT, R10, R11, PT ;  /* 0x0000000b0a00720b */ /* 0x000fd20003fae000 */
[----:B------:R-:W-:-:S04]  /*0600*/  @!P6 FSEL R11, R11, R10, !P5 ;  /* 0x0000000a0b0be208 */ /* 0x000fc80006800000 */
[-C--:B------:R-:W-:Y:S02]  /*0610*/  FSETP.GEU.AND P6, PT, R11, R18.reuse, PT ;  /* 0x000000120b00720b */ /* 0x080fe40003fce000 */
[----:B------:R-:W-:Y:S01]  /*0620*/  SEL R13, RZ, 0x1, !P4 ;  /* 0x00000001ff0d7807 */ /* 0x000fe20006000000 */
[----:B------:R-:W-:Y:S01]  /*0630*/  IMAD.MOV.U32 R12, RZ, RZ, RZ ;  /* 0x000000ffff0c7224 */ /* 0x000fe200078e00ff */
[----:B--2---:R-:W-:Y:S02]  /*0640*/  SEL R5, R5, 0xff800000, P2 ;  /* 0xff80000005057807 */ /* 0x004fe40001000000 */
[----:B------:R-:W-:-:S13]  /*0650*/  FSETP.NAN.AND P2, PT, R18, R18, PT ;  /* 0x000000121200720b */ /* 0x000fda0003f48000 */
[----:B------:R-:W-:Y:S02]  /*0660*/  @!P2 FSEL R18, R18, R11, !P6 ;  /* 0x0000000b1212a208 */ /* 0x000fe40007000000 */
[-C--:B------:R-:W-:Y:S02]  /*0670*/  FSETP.NAN.AND P2, PT, R5, R5.reuse, PT ;  /* 0x000000050500720b */ /* 0x080fe40003f48000 */
[----:B------:R-:W-:Y:S01]  /*0680*/  FSETP.GEU.AND P4, PT, R18, R5, PT ;  /* 0x000000051200720b */ /* 0x000fe20003f8e000 */
[----:B------:R-:W-:-:S10]  /*0690*/  VIADD R11, R7, 0xfffffffe ;  /* 0xfffffffe070b7836 */ /* 0x000fd40000000000 */
[----:B------:R-:W-:Y:S02]  /*06a0*/  @!P2 FSEL R5, R5, R18, !P4 ;  /* 0x000000120505a208 */ /* 0x000fe40006000000 */
[----:B------:R-:W-:-:S04]  /*06b0*/  ISETP.GT.AND P2, PT, R9, RZ, !P3 ;  /* 0x000000ff0900720c */ /* 0x000fc80005f44270 */
[----:B------:R-:W-:Y:S01]  /*06c0*/  ISETP.LT.AND P2, PT, R7, 0x80, P2 ;  /* 0x000000800700780c */ /* 0x000fe20001741270 */
[----:B------:R-:W-:-:S12]  /*06d0*/  IMAD.WIDE R10, R11, 0x4, R2 ;  /* 0x000000040b0a7825 */ /* 0x000fd800078e0202 */
[----:B------:R-:W2:Y:S01]  /*06e0*/  @P2 LDG.E R12, desc[UR4][R10.64] ;  /* 0x000000040a0c2981 */ /* 0x000ea2000c1e1900 */
[----:B------:R-:W-:Y:S02]  /*06f0*/  SEL R13, R13, 0x2, P1 ;  /* 0x000000020d0d7807 */ /* 0x000fe40000800000 */
[-C--:B------:R-:W-:Y:S02]  /*0700*/  FSETP.NAN.AND P1, PT, R4, R4.reuse, PT ;  /* 0x000000040400720b */ /* 0x080fe40003f28000 */
[----:B------:R-:W-:Y:S02]  /*0710*/  P2R R17, PR, RZ, 0x40 ;  /* 0x00000040ff117803 */ /* 0x000fe40000000000 */
[----:B------:R-:W-:Y:S02]  /*0720*/  ISETP.NE.AND P6, PT, R19, RZ, PT ;  /* 0x000000ff1300720c */ /* 0x000fe40003fc5270 */
[----:B--2---:R-:W-:Y:S02]  /*0730*/  SEL R15, R12, 0xff800000, P2 ;  /* 0xff8000000c0f7807 */ /* 0x004fe40001000000 */
[----:B------:R-:W-:-:S05]  /*0740*/  FSETP.GEU.AND P2, PT, R5, R4, PT ;  /* 0x000000040500720b */ /* 0x000fca0003f4e000 */
[----:B------:R-:W-:Y:S02]  /*0750*/  @!P1 FSEL R4, R4, R5, !P2 ;  /* 0x0000000504049208 */ /* 0x000fe40005000000 */
[----:B------:R-:W-:Y:S02]  /*0760*/  ISETP.GT.AND P1, PT, R9, -0x1, PT ;  /* 0xffffffff0900780c */ /* 0x000fe40003f24270 */
[----:B------:R-:W-:Y:S02]  /*0770*/  P2R R19, PR, RZ, 0x4 ;  /* 0x00000004ff137803 */ /* 0x000fe40000000000 */
[----:B------:R-:W-:-:S04]  /*0780*/  ISETP.GT.AND P2, PT, R8, 0x1, P1 ;  /* 0x000000010800780c */ /* 0x000fc80000f44270 */
[----:B------:R-:W-:Y:S01]  /*0790*/  ISETP.LT.AND P2, PT, R7, 0x80, P2 ;  /* 0x000000800700780c */ /* 0x000fe20001741270 */
[----:B------:R-:W-:-:S12]  /*07a0*/  IMAD.MOV.U32 R5, RZ, RZ, RZ ;  /* 0x000000ffff057224 */ /* 0x000fd800078e00ff */
[----:B------:R-:W2:Y:S01]  /*07b0*/  @P2 LDG.E R5, desc[UR4][R10.64] ;  /* 0x000000040a052981 */ /* 0x000ea2000c1e1900 */
[----:B------:R-:W-:-:S04]  /*07c0*/  ISETP.GT.AND P1, PT, R8, RZ, P1 ;  /* 0x000000ff0800720c */ /* 0x000fc80000f24270 */
[----:B------:R-:W-:Y:S02]  /*07d0*/  ISETP.LT.AND P1, PT, R7, 0x80, P1 ;  /* 0x000000800700780c */ /* 0x000fe40000f21270 */
[----:B--2---:R-:W-:Y:S02]  /*07e0*/  SEL R14, R5, 0xff800000, P2 ;  /* 0xff800000050e7807 */ /* 0x004fe40001000000 */
[----:B------:R-:W-:Y:S02]  /*07f0*/  SEL R5, R13, 0x3, P0 ;  /* 0x000000030d057807 */ /* 0x000fe40000000000 */
[-C--:B------:R-:W-:Y:S02]  /*0800*/  FSETP.NAN.AND P0, PT, R15, R15.reuse, PT ;  /* 0x0000000f0f00720b */ /* 0x080fe40003f08000 */
[----:B------:R-:W-:Y:S01]  /*0810*/  FSETP.GEU.AND P2, PT, R4, R15, PT ;  /* 0x0000000f0400720b */ /* 0x000fe20003f4e000 */
[----:B------:R-:W-:-:S04]  /*0820*/  VIADD R13, R7, 0xffffffff ;  /* 0xffffffff070d7836 */ /* 0x000fc80000000000 */
[----:B------:R-:W-:-:S06]  /*0830*/  IMAD.WIDE R12, R13, 0x4, R2 ;  /* 0x000000040d0c7825 */ /* 0x000fcc00078e0202 */
[----:B------:R-:W-:Y:S01]  /*0840*/  @!P0 FSEL R15, R15, R4, !P2 ;  /* 0x000000040f0f8208 */ /* 0x000fe20005000000 */
[----:B------:R-:W-:-:S06]  /*0850*/  IMAD.MOV.U32 R4, RZ, RZ, RZ ;  /* 0x000000ffff047224 */ /* 0x000fcc00078e00ff */
[----:B------:R-:W2:Y:S01]  /*0860*/  @P1 LDG.E R4, desc[UR4][R12.64] ;  /* 0x000000040c041981 */ /* 0x000ea2000c1e1900 */
[----:B------:R-:W-:Y:S02]  /*0870*/  FSETP.NAN.AND P0, PT, R14, R14, PT ;  /* 0x0000000e0e00720b */ /* 0x000fe40003f08000 */
[----:B------:R-:W-:Y:S02]  /*0880*/  LOP3.LUT R10, R9, R8, RZ, 0xfc, !PT ;  /* 0x00000008090a7212 */ /* 0x000fe400078efcff */
[----:B------:R-:W-:Y:S02]  /*0890*/  SEL R20, R5, 0x4, P6 ;  /* 0x0000000405147807 */ /* 0x000fe40003000000 */
[----:B--2---:R-:W-:Y:S02]  /*08a0*/  SEL R11, R4, 0xff800000, P1 ;  /* 0xff800000040b7807 */ /* 0x004fe40000800000 */
[----:B------:R-:W-:-:S05]  /*08b0*/  FSETP.GEU.AND P1, PT, R15, R14, PT ;  /* 0x0000000e0f00720b */ /* 0x000fca0003f2e000 */
[----:B------:R-:W-:Y:S02]  /*08c0*/  @!P0 FSEL R14, R14, R15, !P1 ;  /* 0x0000000f0e0e8208 */ /* 0x000fe40004800000 */
[----:B------:R-:W-:-:S04]  /*08d0*/  ISETP.GE.AND P0, PT, R7, 0x80, PT ;  /* 0x000000800700780c */ /* 0x000fc80003f06270 */
[----:B------:R-:W-:Y:S01]  /*08e0*/  ISETP.GT.AND P6, PT, R10, -0x1, !P0 ;  /* 0xffffffff0a00780c */ /* 0x000fe200047c4270 */
[----:B------:R-:W-:Y:S02]  /*08f0*/  IMAD.MOV.U32 R15, RZ, RZ, RZ ;  /* 0x000000ffff0f7224 */ /* 0x000fe400078e00ff */
[----:B------:R-:W-:-:S10]  /*0900*/  IMAD.WIDE R4, R7, 0x4, R2 ;  /* 0x0000000407047825 */ /* 0x000fd400078e0202 */
[----:B------:R-:W2:Y:S01]  /*0910*/  @P6 LDG.E R15, desc[UR4][R4.64] ;  /* 0x00000004040f6981 */ /* 0x000ea2000c1e1900 */
[----:B------:R-:W-:Y:S02]  /*0920*/  SEL R13, R20, 0x5, P5 ;  /* 0x00000005140d7807 */ /* 0x000fe40002800000 */
[----:B------:R-:W-:-:S04]  /*0930*/  FSETP.GEU.AND P5, PT, R14, R11, PT ;  /* 0x0000000b0e00720b */ /* 0x000fc80003fae000 */
[----:B------:R-:W-:Y:S01]  /*0940*/  P2R R20, PR, RZ, 0x20 ;  /* 0x00000020ff147803 */ /* 0x000fe20000000000 */
[----:B------:R-:W-:Y:S01]  /*0950*/  IMAD.MOV.U32 R10, RZ, RZ, RZ ;  /* 0x000000ffff0a7224 */ /* 0x000fe200078e00ff */
[----:B--2---:R-:W-:Y:S02]  /*0960*/  SEL R12, R15, 0xff800000, P6 ;  /* 0xff8000000f0c7807 */ /* 0x004fe40003000000 */
[----:B------:R-:W-:-:S13]  /*0970*/  FSETP.NAN.AND P6, PT, R11, R11, PT ;  /* 0x0000000b0b00720b */ /* 0x000fda0003fc8000 */
[----:B------:R-:W-:Y:S02]  /*0980*/  @!P6 FSEL R11, R11, R14, !P5 ;  /* 0x0000000e0b0be208 */ /* 0x000fe40006800000 */
[----:B------:R-:W-:-:S04]  /*0990*/  ISETP.NE.AND P5, PT, R16, RZ, PT ;  /* 0x000000ff1000720c */ /* 0x000fc80003fa5270 */
[----:B------:R-:W-:-:S04]  /*09a0*/  ISETP.GT.AND P5, PT, R9, -0x1, !P5 ;  /* 0xffffffff0900780c */ /* 0x000fc80006fa4270 */
[C---:B------:R-:W-:Y:S01]  /*09b0*/  ISETP.LT.AND P5, PT, R7.reuse, 0x80, P5 ;  /* 0x000000800700780c */ /* 0x040fe20002fa1270 */
[----:B------:R-:W-:-:S04]  /*09c0*/  VIADD R15, R7, 0x1 ;  /* 0x00000001070f7836 */ /* 0x000fc80000000000 */
[----:B------:R-:W-:-:S08]  /*09d0*/  IMAD.WIDE R14, R15, 0x4, R2 ;  /* 0x000000040f0e7825 */ /* 0x000fd000078e0202 */
[----:B------:R-:W2:Y:S01]  /*09e0*/  @P5 LDG.E R10, desc[UR4][R14.64] ;  /* 0x000000040e0a5981 */ /* 0x000ea2000c1e1900 */
[----:B------:R-:W-:Y:S02]  /*09f0*/  ISETP.NE.AND P6, PT, R17, RZ, PT ;  /* 0x000000ff1100720c */ /* 0x000fe40003fc5270 */
[----:B------:R-:W-:Y:S02]  /*0a00*/  P2R R18, PR, RZ, 0x4 ;  /* 0x00000004ff127803 */ /* 0x000fe40000000000 */
[----:B------:R-:W-:Y:S02]  /*0a10*/  ISETP.NE.AND P2, PT, R19, RZ, PT ;  /* 0x000000ff1300720c */ /* 0x000fe40003f45270 */
[----:B------:R-:W-:Y:S02]  /*0a20*/  SEL R19, R13, 0x6, P6 ;  /* 0x000000060d137807 */ /* 0x000fe40003000000 */
[----:B------:R-:W-:Y:S02]  /*0a30*/  FSETP.NAN.AND P6, PT, R12, R12, PT ;  /* 0x0000000c0c00720b */ /* 0x000fe40003fc8000 */
[----:B------:R-:W-:-:S04]  /*0a40*/  ISETP.GT.AND P3, PT, R9, -0x1, !P3 ;  /* 0xffffffff0900780c */ /* 0x000fc80005f64270 */
[----:B------:R-:W-:Y:S01]  /*0a50*/  ISETP.LT.AND P3, PT, R7, 0x80, P3 ;  /* 0x000000800700780c */ /* 0x000fe20001f61270 */
[----:B------:R-:W-:Y:S01]  /*0a60*/  IMAD.MOV.U32 R13, RZ, RZ, RZ ;  /* 0x000000ffff0d7224 */ /* 0x000fe200078e00ff */
[----:B--2---:R-:W-:Y:S02]  /*0a70*/  SEL R17, R10, 0xff800000, P5 ;  /* 0xff8000000a117807 */ /* 0x004fe40002800000 */
[----:B------:R-:W-:-:S04]  /*0a80*/  FSETP.GEU.AND P5, PT, R11, R12, PT ;  /* 0x0000000c0b00720b */ /* 0x000fc80003fae000 */
[----:B------:R-:W-:Y:S01]  /*0a90*/  @!P6 FSEL R12, R12, R11, !P5 ;  /* 0x0000000b0c0ce208 */ /* 0x000fe20006800000 */
[----:B------:R-:W-:-:S04]  /*0aa0*/  VIADD R11, R7, 0x2 ;  /* 0x00000002070b7836 */ /* 0x000fc80000000000 */
[----:B------:R-:W-:-:S05]  /*0ab0*/  IMAD.WIDE R10, R11, 0x4, R2 ;  /* 0x000000040b0a7825 */ /* 0x000fca00078e0202 */
[----:B------:R-:W2:Y:S01]  /*0ac0*/  @P3 LDG.E R13, desc[UR4][R10.64] ;  /* 0x000000040a0d3981 */ /* 0x000ea2000c1e1900 */
[----:B------:R-:W-:Y:S02]  /*0ad0*/  SEL R19, R19, 0x7, P4 ;  /* 0x0000000713137807 */ /* 0x000fe40002000000 */
[-C--:B------:R-:W-:Y:S02]  /*0ae0*/  FSETP.NAN.AND P4, PT, R17, R17.reuse, PT ;  /* 0x000000111100720b */ /* 0x080fe40003f88000 */
[----:B--2---:R-:W-:Y:S01]  /*0af0*/  SEL R16, R13, 0xff800000, P3 ;  /* 0xff8000000d107807 */ /* 0x004fe20001800000 */
[----:B------:R-:W-:Y:S01]  /*0b00*/  VIADD R13, R9, 0x1 ;  /* 0x00000001090d7836 */ /* 0x000fe20000000000 */
[----:B------:R-:W-:-:S04]  /*0b10*/  FSETP.GEU.AND P3, PT, R12, R17, PT ;  /* 0x000000110c00720b */ /* 0x000fc80003f6e000 */
[----:B------:R-:W-:-:S05]  /*0b20*/  ISETP.GE.U32.AND P6, PT, R13, 0x4, PT ;  /* 0x000000040d00780c */ /* 0x000fca0003fc6070 */
[----:B------:R-:W-:Y:S02]  /*0b30*/  @!P4 FSEL R17, R17, R12, !P3 ;  /* 0x0000000c1111c208 */ /* 0x000fe40005800000 */
[----:B------:R-:W-:-:S04]  /*0b40*/  ISETP.GT.AND P4, PT, R8, 0x1, !P6 ;  /* 0x000000010800780c */ /* 0x000fc80007784270 */
[----:B------:R-:W-:Y:S01]  /*0b50*/  ISETP.LT.AND P4, PT, R7, 0x80, P4 ;  /* 0x000000800700780c */ /* 0x000fe20002781270 */
[----:B------:R-:W-:-:S12]  /*0b60*/  IMAD.MOV.U32 R12, RZ, RZ, RZ ;  /* 0x000000ffff0c7224 */ /* 0x000fd800078e00ff */
[----:B------:R-:W2:Y:S01]  /*0b70*/  @P4 LDG.E R12, desc[UR4][R10.64] ;  /* 0x000000040a0c4981 */ /* 0x000ea2000c1e1900 */
[----:B------:R-:W-:Y:S02]  /*0b80*/  SEL R22, R19, 0x8, P2 ;  /* 0x0000000813167807 */ /* 0x000fe40001000000 */
[-C--:B------:R-:W-:Y:S01]  /*0b90*/  FSETP.GEU.AND P2, PT, R17, R16.reuse, PT ;  /* 0x000000101100720b */ /* 0x080fe20003f4e000 */
[----:B------:R-:W-:Y:S02]  /*0ba0*/  VIADD R15, R7, 0x3 ;  /* 0x00000003070f7836 */ /* 0x000fe40000000000 */
[----:B------:R-:W-:Y:S02]  /*0bb0*/  IMAD.MOV.U32 R19, RZ, RZ, RZ ;  /* 0x000000ffff137224 */ /* 0x000fe400078e00ff */
[----:B------:R-:W-:Y:S01]  /*0bc0*/  IMAD.WIDE R14, R15, 0x4, R2 ;  /* 0x000000040f0e7825 */ /* 0x000fe200078e0202 */
[----:B--2---:R-:W-:Y:S02]  /*0bd0*/  SEL R12, R12, 0xff800000, P4 ;  /* 0xff8000000c0c7807 */ /* 0x004fe40002000000 */
[----:B------:R-:W-:-:S13]  /*0be0*/  FSETP.NAN.AND P4, PT, R16, R16, PT ;  /* 0x000000101000720b */ /* 0x000fda0003f88000 */
[----:B------:R-:W-:Y:S02]  /*0bf0*/  @!P4 FSEL R16, R16, R17, !P2 ;  /* 0x000000111010c208 */ /* 0x000fe40005000000 */
[----:B------:R-:W-:-:S04]  /*0c00*/  ISETP.GT.AND P4, PT, R8, RZ, !P6 ;  /* 0x000000ff0800720c */ /* 0x000fc80007784270 */
[----:B------:R-:W-:-:S13]  /*0c10*/  ISETP.LT.AND P4, PT, R7, 0x80, P4 ;  /* 0x000000800700780c */ /* 0x000fda0002781270 */
[----:B------:R-:W2:Y:S01]  /*0c20*/  @P4 LDG.E R19, desc[UR4][R14.64] ;  /* 0x000000040e134981 */ /* 0x000ea2000c1e1900 */
[----:B------:R-:W-:Y:S02]  /*0c30*/  P2R R21, PR, RZ, 0x4 ;  /* 0x00000004ff157803 */ /* 0x000fe40000000000 */
[----:B------:R-:W-:-:S04]  /*0c40*/  ISETP.NE.AND P2, PT, R18, RZ, PT ;  /* 0x000000ff1200720c */ /* 0x000fc80003f45270 */
[----:B------:R-:W-:Y:S02]  /*0c50*/  SEL R22, R22, 0x9, P2 ;  /* 0x0000000916167807 */ /* 0x000fe40001000000 */
[----:B------:R-:W-:Y:S02]  /*0c60*/  FSETP.NAN.AND P2, PT, R12, R12, PT ;  /* 0x0000000c0c00720b */ /* 0x000fe40003f48000 */
[----:B------:R-:W-:-:S04]  /*0c70*/  ISETP.GT.AND P6, PT, R8, -0x1, !P6 ;  /* 0xffffffff0800780c */ /* 0x000fc800077c4270 */
[C---:B------:R-:W-:Y:S01]  /*0c80*/  ISETP.LT.AND P6, PT, R7.reuse, 0x80, P6 ;  /* 0x000000800700780c */ /* 0x040fe200037c1270 */
[----:B------:R-:W-:Y:S02]  /*0c90*/  VIADD R17, R7, 0x4 ;  /* 0x0000000407117836 */ /* 0x000fe40000000000 */
[----:B------:R-:W-:Y:S01]  /*0ca0*/  IMAD.MOV.U32 R10, RZ, RZ, RZ ;  /* 0x000000ffff0a7224 */ /* 0x000fe200078e00ff */
[----:B--2---:R-:W-:Y:S02]  /*0cb0*/  SEL R19, R19, 0xff800000, P4 ;  /* 0xff80000013137807 */ /* 0x004fe40002000000 */
[----:B------:R-:W-:-:S04]  /*0cc0*/  FSETP.GEU.AND P4, PT, R16, R12, PT ;  /* 0x0000000c1000720b */ /* 0x000fc80003f8e000 */
[----:B------:R-:W-:Y:S01]  /*0cd0*/  @!P2 FSEL R12, R12, R16, !P4 ;  /* 0x000000100c0ca208 */ /* 0x000fe20006000000 */
[----:B------:R-:W-:-:S05]  /*0ce0*/  IMAD.WIDE R16, R17, 0x4, R2 ;  /* 0x0000000411107825 */ /* 0x000fca00078e0202 */
[----:B------:R-:W2:Y:S01]  /*0cf0*/  @P6 LDG.E R10, desc[UR4][R16.64] ;  /* 0x00000004100a6981 */ /* 0x000ea2000c1e1900 */
[----:B------:R-:W-:Y:S02]  /*0d00*/  SEL R22, R22, 0xa, P1 ;  /* 0x0000000a16167807 */ /* 0x000fe40000800000 */
[-C--:B------:R-:W-:Y:S02]  /*0d10*/  FSETP.NAN.AND P1, PT, R19, R19.reuse, PT ;  /* 0x000000131300720b */ /* 0x080fe40003f28000 */
[----:B------:R-:W-:Y:S01]  /*0d20*/  FSETP.GEU.AND P2, PT, R12, R19, PT ;  /* 0x000000130c00720b */ /* 0x000fe20003f4e000 */
[----:B------:R-:W-:-:S10]  /*0d30*/  VIADD R11, R7, 0x5 ;  /* 0x00000005070b7836 */ /* 0x000fd40000000000 */
[----:B------:R-:W-:Y:S02]  /*0d40*/  @!P1 FSEL R19, R19, R12, !P2 ;  /* 0x0000000c13139208 */ /* 0x000fe40005000000 */
[----:B------:R-:W-:-:S04]  /*0d50*/  LOP3.LUT R12, R13, R6, RZ, 0xfc, !PT ;  /* 0x000000060d0c7212 */ /* 0x000fc800078efcff */
[----:B------:R-:W-:Y:S01]  /*0d60*/  ISETP.LT.U32.AND P1, PT, R12, 0x4, !P0 ;  /* 0x000000040c00780c */ /* 0x000fe20004721070 */
[----:B------:R-:W-:Y:S01]  /*0d70*/  IMAD.MOV.U32 R15, RZ, RZ, RZ ;  /* 0x000000ffff0f7224 */ /* 0x000fe200078e00ff */
[----:B--2---:R-:W-:Y:S01]  /*0d80*/  SEL R14, R10, 0xff800000, P6 ;  /* 0xff8000000a0e7807 */ /* 0x004fe20003000000 */
[----:B------:R-:W-:-:S10]  /*0d90*/  IMAD.WIDE R10, R11, 0x4, R2 ;  /* 0x000000040b0a7825 */ /* 0x000fd400078e0202 */
[----:B------:R-:W2:Y:S01]  /*0da0*/  @P1 LDG.E R15, desc[UR4][R10.64] ;  /* 0x000000040a0f1981 */ /* 0x000ea2000c1e1900 */
[----:B------:R-:W-:Y:S02]  /*0db0*/  FSETP.NAN.AND P6, PT, R14, R14, PT ;  /* 0x0000000e0e00720b */ /* 0x000fe40003fc8000 */
[----:B------:R-:W-:Y:S01]  /*0dc0*/  LOP3.LUT R16, R13, R0, RZ, 0xfc, !PT ;  /* 0x000000000d107212 */ /* 0x000fe200078efcff */
[----:B------:R-:W-:Y:S01]  /*0dd0*/  IMAD.MOV.U32 R17, RZ, RZ, RZ ;  /* 0x000000ffff117224 */ /* 0x000fe200078e00ff */
[----:B--2---:R-:W-:Y:S02]  /*0de0*/  SEL R15, R15, 0xff800000, P1 ;  /* 0xff8000000f0f7807 */ /* 0x004fe40000800000 */
[----:B------:R-:W-:-:S07]  /*0df0*/  FSETP.GEU.AND P1, PT, R19, R14, PT ;  /* 0x0000000e1300720b */ /* 0x000fce0003f2e000 */
[----:B------:R-:W-:Y:S02]  /*0e00*/  @!P6 FSEL R14, R14, R19, !P1 ;  /* 0x000000130e0ee208 */ /* 0x000fe40004800000 */
[----:B------:R-:W-:Y:S01]  /*0e10*/  ISETP.LT.U32.AND P6, PT, R16, 0x4, !P0 ;  /* 0x000000041000780c */ /* 0x000fe200047c1070 */
[----:B------:R-:W-:-:S04]  /*0e20*/  VIADD R19, R7, 0x6 ;  /* 0x0000000607137836 */ /* 0x000fc80000000000 */
[----:B------:R-:W-:-:S08]  /*0e30*/  IMAD.WIDE R12, R19, 0x4, R2 ;  /* 0x00000004130c7825 */ /* 0x000fd000078e0202 */
[----:B------:R-:W2:Y:S01]  /*0e40*/  @P6 LDG.E R17, desc[UR4][R12.64] ;  /* 0x000000040c116981 */ /* 0x000ea2000c1e1900 */
[----:B------:R-:W-:Y:S02]  /*0e50*/  P2R R18, PR, RZ, 0x10 ;  /* 0x00000010ff127803 */ /* 0x000fe40000000000 */
[----:B------:R-:W-:-:S04]  /*0e60*/  ISETP.NE.AND P4, PT, R20, RZ, PT ;  /* 0x000000ff1400720c */ /* 0x000fc80003f85270 */
[----:B------:R-:W-:-:S04]  /*0e70*/  SEL R22, R22, 0xb, P4 ;  /* 0x0000000b16167807 */ /* 0x000fc80002000000 */
[----:B------:R-:W-:Y:S02]  /*0e80*/  SEL R22, R22, 0xc, P5 ;  /* 0x0000000c16167807 */ /* 0x000fe40002800000 */
[-C--:B------:R-:W-:Y:S01]  /*0e90*/  FSETP.NAN.AND P5, PT, R15, R15.reuse, PT ;  /* 0x0000000f0f00720b */ /* 0x080fe20003fa8000 */
[----:B------:R-:W-:Y:S02]  /*0ea0*/  VIADD R9, R9, 0x2 ;  /* 0x0000000209097836 */ /* 0x000fe40000000000 */
[----:B------:R-:W-:Y:S01]  /*0eb0*/  IMAD.MOV.U32 R10, RZ, RZ, RZ ;  /* 0x000000ffff0a7224 */ /* 0x000fe200078e00ff */
[----:B--2---:R-:W-:Y:S02]  /*0ec0*/  SEL R16, R17, 0xff800000, P6 ;  /* 0xff80000011107807 */ /* 0x004fe40003000000 */
[----:B------:R-:W-:-:S07]  /*0ed0*/  FSETP.GEU.AND P6, PT, R14, R15, PT ;  /* 0x0000000f0e00720b */ /* 0x000fce0003fce000 */
[----:B------:R-:W-:Y:S02]  /*0ee0*/  @!P5 FSEL R15, R15, R14, !P6 ;  /* 0x0000000e0f0fd208 */ /* 0x000fe40007000000 */
[----:B------:R-:W-:Y:S02]  /*0ef0*/  ISETP.GE.U32.AND P5, PT, R9, 0x4, PT ;  /* 0x000000040900780c */ /* 0x000fe40003fa6070 */
[----:B------:R-:W-:Y:S02]  /*0f00*/  P2R R19, PR, RZ, 0x40 ;  /* 0x00000040ff137803 */ /* 0x000fe40000000000 */
[----:B------:R-:W-:-:S04]  /*0f10*/  ISETP.GT.AND P6, PT, R8, 0x1, !P5 ;  /* 0x000000010800780c */ /* 0x000fc80006fc4270 */
[----:B------:R-:W-:-:S13]  /*0f20*/  ISETP.LT.AND P6, PT, R7, 0x80, P6 ;  /* 0x000000800700780c */ /* 0x000fda00037c1270 */
[----:B------:R1:W2:Y:S01]  /*0f30*/  @P6 LDG.E R10, desc[UR4][R12.64] ;  /* 0x000000040c0a6981 */ /* 0x0002a2000c1e1900 */
[----:B------:R-:W-:Y:S02]  /*0f40*/  SEL R22, R22, 0xd, P3 ;  /* 0x0000000d16167807 */ /* 0x000fe40001800000 */
[----:B------:R-:W-:Y:S01]  /*0f50*/  FSETP.GEU.AND P3, PT, R15, R16, PT ;  /* 0x000000100f00720b */ /* 0x000fe20003f6e000 */
[C---:B------:R-:W-:Y:S02]  /*0f60*/  VIADD R11, R7.reuse, 0x7 ;  /* 0x00000007070b7836 */ /* 0x040fe40000000000 */
[----:B------:R-:W-:Y:S02]  /*0f70*/  IMAD.MOV.U32 R14, RZ, RZ, RZ ;  /* 0x000000ffff0e7224 */ /* 0x000fe400078e00ff */
[----:B-1----:R-:W-:-:S04]  /*0f80*/  VIADD R13, R7, 0x8 ;  /* 0x00000008070d7836 */ /* 0x002fc80000000000 */
[----:B------:R-:W-:Y:S01]  /*0f90*/  IMAD.WIDE R12, R13, 0x4, R2 ;  /* 0x000000040d0c7825 */ /* 0x000fe200078e0202 */
[----:B--2---:R-:W-:Y:S02]  /*0fa0*/  SEL R17, R10, 0xff800000, P6 ;  /* 0xff8000000a117807 */ /* 0x004fe40003000000 */
[----:B------:R-:W-:-:S13]  /*0fb0*/  FSETP.NAN.AND P6, PT, R16, R16, PT ;  /* 0x000000101000720b */ /* 0x000fda0003fc8000 */
[----:B------:R-:W-:Y:S02]  /*0fc0*/  @!P6 FSEL R16, R16, R15, !P3 ;  /* 0x0000000f1010e208 */ /* 0x000fe40005800000 */
[C---:B------:R-:W-:Y:S02]  /*0fd0*/  ISETP.GT.AND P6, PT, R8.reuse, RZ, !P5 ;  /* 0x000000ff0800720c */ /* 0x040fe40006fc4270 */
[----:B------:R-:W-:Y:S02]  /*0fe0*/  ISETP.GT.AND P5, PT, R8, -0x1, !P5 ;  /* 0xffffffff0800780c */ /* 0x000fe40006fa4270 */
[C---:B------:R-:W-:Y:S02]  /*0ff0*/  ISETP.LT.AND P6, PT, R7.reuse, 0x80, P6 ;  /* 0x000000800700780c */ /* 0x040fe400037c1270 */
[----:B------:R-:W-:Y:S01]  /*1000*/  ISETP.LT.AND P5, PT, R7, 0x80, P5 ;  /* 0x000000800700780c */ /* 0x000fe20002fa1270 */
[----:B------:R-:W-:-:S04]  /*1010*/  IMAD.WIDE R10, R11, 0x4, R2 ;  /* 0x000000040b0a7825 */ /* 0x000fc800078e0202 */
[----:B------:R-:W-:-:S06]  /*1020*/  IMAD.MOV.U32 R8, RZ, RZ, RZ ;  /* 0x000000ffff087224 */ /* 0x000fcc00078e00ff */
[----:B------:R1:W2:Y:S04]  /*1030*/  @P6 LDG.E R14, desc[UR4][R10.64] ;  /* 0x000000040a0e6981 */ /* 0x0002a8000c1e1900 */
[----:B------:R-:W3:Y:S01]  /*1040*/  @P5 LDG.E R8, desc[UR4][R12.64] ;  /* 0x000000040c085981 */ /* 0x000ee2000c1e1900 */
[----:B------:R-:W-:-:S04]  /*1050*/  ISETP.NE.AND P4, PT, R21, RZ, PT ;  /* 0x000000ff1500720c */ /* 0x000fc80003f85270 */
[----:B------:R-:W-:Y:S02]  /*1060*/  SEL R22, R22, 0xe, P4 ;  /* 0x0000000e16167807 */ /* 0x000fe40002000000 */
[-C--:B------:R-:W-:Y:S02]  /*1070*/  FSETP.NAN.AND P4, PT, R17, R17.reuse, PT ;  /* 0x000000111100720b */ /* 0x080fe40003f88000 */
[----:B------:R-:W-:Y:S01]  /*1080*/  LOP3.LUT R6, R9, R6, RZ, 0xfc, !PT ;  /* 0x0000000609067212 */ /* 0x000fe200078efcff */
[----:B------:R-:W-:Y:S02]  /*1090*/  VIADD R15, R7, 0x9 ;  /* 0x00000009070f7836 */ /* 0x000fe40000000000 */
[----:B-1----:R-:W-:Y:S01]  /*10a0*/  IMAD.MOV.U32 R11, RZ, RZ, RZ ;  /* 0x000000ffff0b7224 */ /* 0x002fe200078e00ff */
[----:B--2---:R-:W-:Y:S02]  /*10b0*/  SEL R20, R14, 0xff800000, P6 ;  /* 0xff8000000e147807 */ /* 0x004fe40003000000 */
[----:B------:R-:W-:-:S02]  /*10c0*/  FSETP.GEU.AND P6, PT, R16, R17, PT ;  /* 0x000000111000720b */ /* 0x000fc40003fce000 */
[----:B---3--:R-:W-:Y:S02]  /*10d0*/  SEL R8, R8, 0xff800000, P5 ;  /* 0xff80000008087807 */ /* 0x008fe40002800000 */
[----:B------:R-:W-:Y:S02]  /*10e0*/  FSETP.NAN.AND P5, PT, R20, R20, PT ;  /* 0x000000141400720b */ /* 0x000fe40003fa8000 */
[----:B------:R-:W-:Y:S02]  /*10f0*/  @!P4 FSEL R17, R17, R16, !P6 ;  /* 0x000000101111c208 */ /* 0x000fe40007000000 */
[----:B------:R-:W-:-:S04]  /*1100*/  ISETP.NE.AND P4, PT, R18, RZ, PT ;  /* 0x000000ff1200720c */ /* 0x000fc80003f85270 */
[----:B------:R-:W-:Y:S02]  /*1110*/  SEL R22, R22, 0xf, P4 ;  /* 0x0000000f16167807 */ /* 0x000fe40002000000 */
[----:B------:R-:W-:-:S04]  /*1120*/  FSETP.GEU.AND P4, PT, R17, R20, PT ;  /* 0x000000141100720b */ /* 0x000fc80003f8e000 */
[----:B------:R-:W-:Y:S02]  /*1130*/  @!P5 FSEL R20, R20, R17, !P4 ;  /* 0x000000111414d208 */ /* 0x000fe40006000000 */
[----:B------:R-:W-:Y:S01]  /*1140*/  ISETP.LT.U32.AND P5, PT, R6, 0x4, !P0 ;  /* 0x000000040600780c */ /* 0x000fe200047a1070 */
[----:B------:R-:W-:-:S12]  /*1150*/  IMAD.WIDE R14, R15, 0x4, R2 ;  /* 0x000000040f0e7825 */ /* 0x000fd800078e0202 */
[----:B------:R-:W2:Y:S01]  /*1160*/  @P5 LDG.E R11, desc[UR4][R14.64] ;  /* 0x000000040e0b5981 */ /* 0x000ea2000c1e1900 */
[----:B------:R-:W-:Y:S02]  /*1170*/  SEL R22, R22, 0x10, P2 ;  /* 0x0000001016167807 */ /* 0x000fe40001000000 */
[----:B------:R-:W-:Y:S02]  /*1180*/  FSETP.GEU.AND P2, PT, R20, R8, PT ;  /* 0x000000081400720b */ /* 0x000fe40003f4e000 */
[----:B------:R-:W-:Y:S01]  /*1190*/  LOP3.LUT R0, R9, R0, RZ, 0xfc, !PT ;  /* 0x0000000009007212 */ /* 0x000fe200078efcff */
[----:B------:R-:W-:Y:S02]  /*11a0*/  VIADD R13, R7, 0xa ;  /* 0x0000000a070d7836 */ /* 0x000fe40000000000 */
[----:B------:R-:W-:Y:S02]  /*11b0*/  IMAD.MOV.U32 R6, RZ, RZ, RZ ;  /* 0x000000ffff067224 */ /* 0x000fe400078e00ff */
[----:B------:R-:W-:Y:S01]  /*11c0*/  IMAD.WIDE R2, R13, 0x4, R2 ;  /* 0x000000040d027825 */ /* 0x000fe200078e0202 */
[----:B--2---:R-:W-:-:S02]  /*11d0*/  SEL R11, R11, 0xff800000, P5 ;  /* 0xff8000000b0b7807 */ /* 0x004fc40002800000 */
[----:B------:R-:W-:-:S13]  /*11e0*/  FSETP.NAN.AND P5, PT, R8, R8, PT ;  /* 0x000000080800720b */ /* 0x000fda0003fa8000 */
[----:B------:R-:W-:Y:S02]  /*11f0*/  @!P5 FSEL R8, R8, R20, !P2 ;  /* 0x000000140808d208 */ /* 0x000fe40005000000 */
[----:B------:R-:W-:-:S13]  /*1200*/  ISETP.LT.U32.AND P5, PT, R0, 0x4, !P0 ;  /* 0x000000040000780c */ /* 0x000fda00047a1070 */
[----:B------:R1:W2:Y:S01]  /*1210*/  @P5 LDG.E R6, desc[UR4][R2.64] ;  /* 0x0000000402065981 */ /* 0x0002a2000c1e1900 */
[----:B------:R-:W-:Y:S02]  /*1220*/  SEL R22, R22, 0x11, P1 ;  /* 0x0000001116167807 */ /* 0x000fe40000800000 */
[----:B------:R-:W-:Y:S02]  /*1230*/  FSETP.NAN.AND P1, PT, R11, R11, PT ;  /* 0x0000000b0b00720b */ /* 0x000fe40003f28000 */
[--C-:B------:R-:W-:Y:S02]  /*1240*/  SHF.R.S32.HI R12, RZ, 0x1f, R7.reuse ;  /* 0x0000001fff0c7819 */ /* 0x100fe40000011407 */
[----:B------:R-:W-:Y:S02]  /*1250*/  SHF.R.S32.HI R10, RZ, 0x1f, R7 ;  /* 0x0000001fff0a7819 */ /* 0x000fe40000011407 */
[-C--:B------:R-:W-:Y:S01]  /*1260*/  LEA.HI R12, R12, R7.reuse, RZ, 0x5 ;  /* 0x000000070c0c7211 */ /* 0x080fe200078f28ff */
[----:B-1----:R-:W1:Y:S01]  /*1270*/  LDC.64 R2, c[0x0][0x228] ;  /* 0x00008a00ff027b82 */ /* 0x002e620000000a00 */
[----:B------:R-:W-:-:S04]  /*1280*/  LEA.HI R10, R10, R7, RZ, 0x5 ;  /* 0x000000070a0a7211 */ /* 0x000fc800078f28ff */
[----:B------:R-:W-:Y:S02]  /*1290*/  LOP3.LUT R10, R10, 0xffffffe0, RZ, 0xc0, !PT ;  /* 0xffffffe00a0a7812 */ /* 0x000fe400078ec0ff */
[----:B--2---:R-:W-:Y:S02]  /*12a0*/  SEL R0, R6, 0xff800000, P5 ;  /* 0xff80000006007807 */ /* 0x004fe40002800000 */
[----:B------:R-:W-:-:S04]  /*12b0*/  FSETP.GEU.AND P5, PT, R8, R11, PT ;  /* 0x0000000b0800720b */ /* 0x000fc80003fae000 */
[----:B------:R-:W-:Y:S02]  /*12c0*/  @!P1 FSEL R11, R11, R8, !P5 ;  /* 0x000000080b0b9208 */ /* 0x000fe40006800000 */
[----:B------:R-:W-:Y:S01]  /*12d0*/  ISETP.NE.AND P1, PT, R19, RZ, PT ;  /* 0x000000ff1300720c */ /* 0x000fe20003f25270 */
[----:B------:R-:W2:Y:S03]  /*12e0*/  LDC.64 R8, c[0x0][0x218] ;  /* 0x00008600ff087b82 */ /* 0x000ea60000000a00 */
[----:B------:R-:W-:Y:S01]  /*12f0*/  SEL R22, R22, 0x12, P1 ;  /* 0x0000001216167807 */ /* 0x000fe20000800000 */
[----:B------:R-:W-:Y:S01]  /*1300*/  IMAD.MOV.U32 R6, RZ, RZ, RZ ;  /* 0x000000ffff067224 */ /* 0x000fe200078e00ff */
[----:B------:R-:W-:Y:S02]  /*1310*/  FSETP.NAN.AND P1, PT, R0, R0, PT ;  /* 0x000000000000720b */ /* 0x000fe40003f28000 */
[----:B------:R-:W-:-:S03]  /*1320*/  SEL R22, R22, 0x13, P3 ;  /* 0x0000001316167807 */ /* 0x000fc60001800000 */
[----:B------:R3:W5:Y:S01]  /*1330*/  @!P0 LDG.E R6, desc[UR4][R4.64] ;  /* 0x0000000404068981 */ /* 0x000762000c1e1900 */
[----:B------:R-:W-:Y:S02]  /*1340*/  SEL R22, R22, 0x14, P6 ;  /* 0x0000001416167807 */ /* 0x000fe40003000000 */
[----:B------:R-:W-:Y:S02]  /*1350*/  FSETP.GEU.AND P3, PT, R11, R0, PT ;  /* 0x000000000b00720b */ /* 0x000fe40003f6e000 */
[----:B------:R-:W-:Y:S01]  /*1360*/  SEL R22, R22, 0x15, P4 ;  /* 0x0000001516167807 */ /* 0x000fe20002000000 */
[----:B---3--:R-:W-:-:S03]  /*1370*/  IMAD.SHL.U32 R4, R12, 0x4, RZ ;  /* 0x000000040c047824 */ /* 0x008fc600078e00ff */
[----:B------:R-:W-:Y:S02]  /*1380*/  SEL R22, R22, 0x16, P2 ;  /* 0x0000001616167807 */ /* 0x000fe40001000000 */
[----:B------:R-:W-:Y:S02]  /*1390*/  @!P1 SEL R0, R0, R11, !P3 ;  /* 0x0000000b00009207 */ /* 0x000fe40005800000 */
[----:B------:R-:W-:Y:S02]  /*13a0*/  LOP3.LUT R5, R4, 0xffffff80, RZ, 0xc0, !PT ;  /* 0xffffff8004057812 */ /* 0x000fe400078ec0ff */
[----:B------:R-:W-:Y:S02]  /*13b0*/  IADD3 R4, P1, R7, UR6, RZ ;  /* 0x0000000607047c10 */ /* 0x000fe4000ff3e0ff */
[----:B------:R-:W-:Y:S01]  /*13c0*/  SEL R22, R22, 0x17, P5 ;  /* 0x0000001716167807 */ /* 0x000fe20002800000 */
[----:B--2---:R-:W-:Y:S01]  /*13d0*/  IMAD.WIDE R8, R7, 0x4, R8 ;  /* 0x0000000407087825 */ /* 0x004fe200078e0208 */
[----:B------:R-:W-:-:S02]  /*13e0*/  IADD3 R11, R5, R7, -R10 ;  /* 0x00000007050b7210 */ /* 0x000fc40007ffe80a */
[----:B------:R-:W-:Y:S02]  /*13f0*/  LEA.HI.X.SX32 R5, R7, UR7, 0x1, P1 ;  /* 0x0000000707057c11 */ /* 0x000fe400088f0eff */
[----:B------:R-:W-:Y:S01]  /*1400*/  SEL R7, R22, 0x18, P3 ;  /* 0x0000001816077807 */ /* 0x000fe20001800000 */
[----:B------:R2:W-:Y:S01]  /*1410*/  @!P0 STG.E desc[UR4][R8.64], R0 ;  /* 0x0000000008008986 */ /* 0x0005e2000c101904 */
[----:B-1----:R-:W-:-:S03]  /*1420*/  IMAD.WIDE R2, R11, 0x4, R2 ;  /* 0x000000040b027825 */ /* 0x002fc600078e0202 */
[----:B------:R2:W-:Y:S01]  /*1430*/  @!P0 STG.E.U8 desc[UR4][R4.64], R7 ;  /* 0x0000000704008986 */ /* 0x0005e2000c101104 */
[----:B------:R-:W-:Y:S05]  /*1440*/  @P0 EXIT ;  /* 0x000000000000094d */ /* 0x000fea0003800000 */
[----:B-----5:R-:W-:Y:S01]  /*1450*/  STG.E desc[UR4][R2.64], R6 ;  /* 0x0000000602007986 */ /* 0x020fe2000c101904 */
[----:B------:R-:W-:Y:S05]  /*1460*/  EXIT ;  /* 0x000000000000794d */ /* 0x000fea0003800000 */
.L_x_0:
[----:B------:R-:W-:-:S00]  /*1470*/  BRA `(.L_x_0) ;  /* 0xfffffffc00fc7947 */ /* 0x000fc0000383ffff */
[----:B------:R-:W-:-:S00]  /*1480*/  NOP ;  /* 0x0000000000007918 */ /* 0x000fc00000000000 */
[----:B------:R-:W-:-:S00]  /*1490*/  NOP ;  /* 0x0000000000007918 */ /* 0x000fc00000000000 */
[----:B------:R-:W-:-:S00]  /*14a0*/  NOP ;  /* 0x0000000000007918 */ /* 0x000fc00000000000 */
[----:B------:R-:W-:-:S00]  /*14b0*/  NOP ;  /* 0x0000000000007918 */ /* 0x000fc00000000000 */
[----:B------:R-:W-:-:S00]  /*14c0*/  NOP ;  /* 0x0000000000007918 */ /* 0x000fc00000000000 */
[----:B------:R-:W-:-:S00]  /*14d0*/  NOP ;  /* 0x0000000000007918 */ /* 0x000fc00000000000 */
[----:B------:R-:W-:-:S00]  /*14e0*/  NOP ;  /* 0x0000000000007918 */ /* 0x000fc00000000000 */
[----:B------:R-:W-:-:S00]  /*14f0*/  NOP ;  /* 0x0000000000007918 */ /* 0x000fc00000000000 */
.L_x_1:


//--------------------- .nv.constant0.triton_poi_fused_cat_max_pool2d_with_indices_1 --------------------------
	.section	.nv.constant0.triton_poi_fused_cat_max_pool2d_with_indices_1,"a",@progbits
	.sectionflags	@""
	.align	4
.nv.constant0.triton_poi_fused_cat_max_pool2d_with_indices_1:
	.zero		564
